def matmul_kernel(
    a_ptr,
    b_ptr,
    c_ptr,
    M,
    N,
    K,
    stride_am,
    stride_ak,
    stride_bk,
    stride_bn,
    stride_cm,
    stride_cn,
    BLOCK_M: tl.constexpr,
    BLOCK_N: tl.constexpr,
    BLOCK_K: tl.constexpr,
    GROUP_M: tl.constexpr,
):
    pid = tl.program_id(axis=0)
    num_pid_m = tl.cdiv(M, BLOCK_M)
    num_pid_n = tl.cdiv(N, BLOCK_N)
    num_pid_in_group = GROUP_M * num_pid_n
    group_id = pid // num_pid_in_group
    first_pid_m = group_id * GROUP_M
    group_size_m = min(num_pid_m - first_pid_m, GROUP_M)
    pid_m = first_pid_m + ((pid % num_pid_in_group) % group_size_m)
    pid_n = (pid % num_pid_in_group) // group_size_m

    offs_am = (pid_m * BLOCK_M + tl.arange(0, BLOCK_M)) % M
    offs_bn = (pid_n * BLOCK_N + tl.arange(0, BLOCK_N)) % N
    offs_k = tl.arange(0, BLOCK_K)
    a_ptrs = a_ptr + offs_am[:, None] * stride_am + offs_k[None, :] * stride_ak
    b_ptrs = b_ptr + offs_k[:, None] * stride_bk + offs_bn[None, :] * stride_bn

    acc = tl.zeros((BLOCK_M, BLOCK_N), dtype=tl.float32)
    for kk in range(0, tl.cdiv(K, BLOCK_K)):
        a = tl.load(a_ptrs, mask=offs_k[None, :] < K - kk * BLOCK_K, other=0.0)
        b = tl.load(b_ptrs, mask=offs_k[:, None] < K - kk * BLOCK_K, other=0.0)
        acc = tl.dot(a, b, acc)
        a_ptrs += BLOCK_K * stride_ak
        b_ptrs += BLOCK_K * stride_bk

    c = acc.to(c_ptr.dtype.element_ty)
    offs_cm = pid_m * BLOCK_M + tl.arange(0, BLOCK_M)
    offs_cn = pid_n * BLOCK_N + tl.arange(0, BLOCK_N)
    c_ptrs = c_ptr + offs_cm[:, None] * stride_cm + offs_cn[None, :] * stride_cn
    mask = (offs_cm[:, None] < M) & (offs_cn[None, :] < N)
    tl.store(c_ptrs, c, mask=mask)

# config = {"BLOCK_K": 16, "BLOCK_M": 16, "BLOCK_N": 16, "GROUP_M": 8, "arch": "sm_100", "dtype": "bf16", "num_ctas": 1, "num_stages": 3, "num_warps": 4}
# arch = sm_100


// ===== COMPILED SASS (sm_100a) =====

	.target	sm_100a

	.elftype	@"ET_EXEC"


//--------------------- .note.nv.tkinfo           --------------------------
	.section	.note.nv.tkinfo,"",@"SHT_NOTE"
	.sectionflags	@"SHF_NOTE_NV_TKINFO"
	.tkinfo
        /*0018*/ 	.word	0x00000081
        /*0030*/ 	.string	""
        /*0030*/ 	.string	"ptxas-blackwell"
        /*0030*/ 	.string	"Cuda compilation tools, release 12.9, V12.9.86"
        /*0030*/ 	.string	"Build cuda_12.9.r12.9/compiler.36037853_0"
        /*0030*/ 	.string	"-v  -suppress-debug-info  -lineinfo  -arch sm_100a "



//--------------------- .note.nv.cuver            --------------------------
	.section	.note.nv.cuver,"",@"SHT_NOTE"
	.sectionflags	@"SHF_NOTE_NV_CUVER"
        /*0018*/ 	.short	0x0001
        /*001a*/ 	.short	0x0064
        /*001c*/ 	.short	0x0001
        /*001e*/ 	.short	0x0000
        /*0020*/ 	.short	0x0001
        /*0022*/ 	.short	0x0000


//--------------------- .nv.info                  --------------------------
	.section	.nv.info,"",@"SHT_CUDA_INFO"
	.align	4


	//----- nvinfo : EIATTR_REGCOUNT
	.align		4
        /*0000*/ 	.byte	0x04, 0x2f
        /*0002*/ 	.short	(.L_1 - .L_0)
	.align		4
.L_0:
        /*0004*/ 	.word	index@(matmul_kernel)
        /*0008*/ 	.word	0x00000028


	//----- nvinfo : EIATTR_FRAME_SIZE
	.align		4
.L_1:
        /*000c*/ 	.byte	0x04, 0x11
        /*000e*/ 	.short	(.L_3 - .L_2)
	.align		4
.L_2:
        /*0010*/ 	.word	index@(matmul_kernel)
        /*0014*/ 	.word	0x00000000


	//----- nvinfo : EIATTR_MIN_STACK_SIZE
	.align		4
.L_3:
        /*0018*/ 	.byte	0x04, 0x12
        /*001a*/ 	.short	(.L_5 - .L_4)
	.align		4
.L_4:
        /*001c*/ 	.word	index@(matmul_kernel)
        /*0020*/ 	.word	0x00000000
.L_5:


//--------------------- .nv.info.matmul_kernel    --------------------------
	.section	.nv.info.matmul_kernel,"",@"SHT_CUDA_INFO"
	.sectionflags	@""
	.align	4


	//----- nvinfo : EIATTR_CUDA_API_VERSION
	.align		4
        /*0000*/ 	.byte	0x04, 0x37
        /*0002*/ 	.short	(.L_7 - .L_6)
.L_6:
        /*0004*/ 	.word	0x00000081


	//----- nvinfo : EIATTR_KPARAM_INFO
	.align		4
.L_7:
        /*0008*/ 	.byte	0x04, 0x17
        /*000a*/ 	.short	(.L_9 - .L_8)
.L_8:
        /*000c*/ 	.word	0x00000000
        /*0010*/ 	.short	0x000d
        /*0012*/ 	.short	0x0048
        /*0014*/ 	.byte	0x00, 0xf4, 0x21, 0x00


	//----- nvinfo : EIATTR_KPARAM_INFO
	.align		4
.L_9:
        /*0018*/ 	.byte	0x04, 0x17
        /*001a*/ 	.short	(.L_11 - .L_10)
.L_10:
        /*001c*/ 	.word	0x00000000
        /*0020*/ 	.short	0x000c
        /*0022*/ 	.short	0x0040
        /*0024*/ 	.byte	0x00, 0xf4, 0x21, 0x00


	//----- nvinfo : EIATTR_KPARAM_INFO
	.align		4
.L_11:
        /*0028*/ 	.byte	0x04, 0x17
        /*002a*/ 	.short	(.L_13 - .L_12)
.L_12:
        /*002c*/ 	.word	0x00000000
        /*0030*/ 	.short	0x000b
        /*0032*/ 	.short	0x0038
        /*0034*/ 	.byte	0x00, 0xf0, 0x11, 0x00


	//----- nvinfo : EIATTR_KPARAM_INFO
	.align		4
.L_13:
        /*0038*/ 	.byte	0x04, 0x17
        /*003a*/ 	.short	(.L_15 - .L_14)
.L_14:
        /*003c*/ 	.word	0x00000000
        /*0040*/ 	.short	0x000a
        /*0042*/ 	.short	0x0034
        /*0044*/ 	.byte	0x00, 0xf0, 0x11, 0x00


	//----- nvinfo : EIATTR_KPARAM_INFO
	.align		4
.L_15:
        /*0048*/ 	.byte	0x04, 0x17
        /*004a*/ 	.short	(.L_17 - .L_16)
.L_16:
        /*004c*/ 	.word	0x00000000
        /*0050*/ 	.short	0x0009
        /*0052*/ 	.short	0x0030
        /*0054*/ 	.byte	0x00, 0xf0, 0x11, 0x00


	//----- nvinfo : EIATTR_KPARAM_INFO
	.align		4
.L_17:
        /*0058*/ 	.byte	0x04, 0x17
        /*005a*/ 	.short	(.L_19 - .L_18)
.L_18:
        /*005c*/ 	.word	0x00000000
        /*0060*/ 	.short	0x0008
        /*0062*/ 	.short	0x002c
        /*0064*/ 	.byte	0x00, 0xf0, 0x11, 0x00


	//----- nvinfo : EIATTR_KPARAM_INFO
	.align		4
.L_19:
        /*0068*/ 	.byte	0x04, 0x17
        /*006a*/ 	.short	(.L_21 - .L_20)
.L_20:
        /*006c*/ 	.word	0x00000000
        /*0070*/ 	.short	0x0007
        /*0072*/ 	.short	0x0028
        /*0074*/ 	.byte	0x00, 0xf0, 0x11, 0x00


	//----- nvinfo : EIATTR_KPARAM_INFO
	.align		4
.L_21:
        /*0078*/ 	.byte	0x04, 0x17
        /*007a*/ 	.short	(.L_23 - .L_22)
.L_22:
        /*007c*/ 	.word	0x00000000
        /*0080*/ 	.short	0x0006
        /*0082*/ 	.short	0x0024
        /*0084*/ 	.byte	0x00, 0xf0, 0x11, 0x00


	//----- nvinfo : EIATTR_KPARAM_INFO
	.align		4
.L_23:
        /*0088*/ 	.byte	0x04, 0x17
        /*008a*/ 	.short	(.L_25 - .L_24)
.L_24:
        /*008c*/ 	.word	0x00000000
        /*0090*/ 	.short	0x0005
        /*0092*/ 	.short	0x0020
        /*0094*/ 	.byte	0x00, 0xf0, 0x11, 0x00


	//----- nvinfo : EIATTR_KPARAM_INFO
	.align		4
.L_25:
        /*0098*/ 	.byte	0x04, 0x17
        /*009a*/ 	.short	(.L_27 - .L_26)
.L_26:
        /*009c*/ 	.word	0x00000000
        /*00a0*/ 	.short	0x0004
        /*00a2*/ 	.short	0x001c
        /*00a4*/ 	.byte	0x00, 0xf0, 0x11, 0x00


	//----- nvinfo : EIATTR_KPARAM_INFO
	.align		4
.L_27:
        /*00a8*/ 	.byte	0x04, 0x17
        /*00aa*/ 	.short	(.L_29 - .L_28)
.L_28:
        /*00ac*/ 	.word	0x00000000
        /*00b0*/ 	.short	0x0003
        /*00b2*/ 	.short	0x0018
        /*00b4*/ 	.byte	0x00, 0xf0, 0x11, 0x00


	//----- nvinfo : EIATTR_KPARAM_INFO
	.align		4
.L_29:
        /*00b8*/ 	.byte	0x04, 0x17
        /*00ba*/ 	.short	(.L_31 - .L_30)
.L_30:
        /*00bc*/ 	.word	0x00000000
        /*00c0*/ 	.short	0x0002
        /*00c2*/ 	.short	0x0010
        /*00c4*/ 	.byte	0x00, 0xf4, 0x21, 0x00


	//----- nvinfo : EIATTR_KPARAM_INFO
	.align		4
.L_31:
        /*00c8*/ 	.byte	0x04, 0x17
        /*00ca*/ 	.short	(.L_33 - .L_32)
.L_32:
        /*00cc*/ 	.word	0x00000000
        /*00d0*/ 	.short	0x0001
        /*00d2*/ 	.short	0x0008
        /*00d4*/ 	.byte	0x00, 0xf4, 0x21, 0x00


	//----- nvinfo : EIATTR_KPARAM_INFO
	.align		4
.L_33:
        /*00d8*/ 	.byte	0x04, 0x17
        /*00da*/ 	.short	(.L_35 - .L_34)
.L_34:
        /*00dc*/ 	.word	0x00000000
        /*00e0*/ 	.short	0x0000
        /*00e2*/ 	.short	0x0000
        /*00e4*/ 	.byte	0x00, 0xf4, 0x21, 0x00


	//----- nvinfo : EIATTR_SPARSE_MMA_MASK
	.align		4
.L_35:
        /*00e8*/ 	.byte	0x03, 0x50
        /*00ea*/ 	.short	0x0000


	//----- nvinfo : EIATTR_MAXREG_COUNT
	.align		4
        /*00ec*/ 	.byte	0x03, 0x1b
        /*00ee*/ 	.short	0x00ff


	//----- nvinfo : EIATTR_NUM_BARRIERS
	.align		4
        /*00f0*/ 	.byte	0x02, 0x4c
        /*00f2*/ 	.byte	0x01
	.zero		1


	//----- nvinfo : EIATTR_VRC_CTA_INIT_COUNT
	.align		4
        /*00f4*/ 	.byte	0x02, 0x4a
	.zero		1
	.zero		1


	//----- nvinfo : EIATTR_EXIT_INSTR_OFFSETS
	.align		4
        /*00f8*/ 	.byte	0x04, 0x1c
        /*00fa*/ 	.short	(.L_37 - .L_36)


	//   ....[0]....
.L_36:
        /*00fc*/ 	.word	0x00001110


	//   ....[1]....
        /*0100*/ 	.word	0x00001140


	//----- nvinfo : EIATTR_REQNTID
	.align		4
.L_37:
        /*0104*/ 	.byte	0x04, 0x10
        /*0106*/ 	.short	(.L_39 - .L_38)
.L_38:
        /*0108*/ 	.word	0x00000080
        /*010c*/ 	.word	0x00000001
        /*0110*/ 	.word	0x00000001


	//----- nvinfo : EIATTR_CBANK_PARAM_SIZE
	.align		4
.L_39:
        /*0114*/ 	.byte	0x03, 0x19
        /*0116*/ 	.short	0x0050


	//----- nvinfo : EIATTR_PARAM_CBANK
	.align		4
        /*0118*/ 	.byte	0x04, 0x0a
        /*011a*/ 	.short	(.L_41 - .L_40)
	.align		4
.L_40:
        /*011c*/ 	.word	index@(.nv.constant0.matmul_kernel)
        /*0120*/ 	.short	0x0380
        /*0122*/ 	.short	0x0050


	//----- nvinfo : EIATTR_SW_WAR
	.align		4
.L_41:
        /*0124*/ 	.byte	0x04, 0x36
        /*0126*/ 	.short	(.L_43 - .L_42)
.L_42:
        /*0128*/ 	.word	0x00000008
.L_43:


//--------------------- .nv.compat                --------------------------
	.section	.nv.compat,"",@"SHT_CUDA_COMPAT_INFO"
	.align	4
        /*0000*/ 	.byte	0x02, 0x02, 0x01, 0x00, 0x02, 0x05, 0x05, 0x00, 0x02, 0x03, 0x00, 0x00, 0x02, 0x06, 0x01, 0x00


//--------------------- .nv.callgraph             --------------------------
	.section	.nv.callgraph,"",@"SHT_CUDA_CALLGRAPH"
	.align	4
	.sectionentsize	8
	.align		4
        /*0000*/ 	.word	0x00000000
	.align		4
        /*0004*/ 	.word	0xffffffff
	.align		4
        /*0008*/ 	.word	0x00000000
	.align		4
        /*000c*/ 	.word	0xfffffffe
	.align		4
        /*0010*/ 	.word	0x00000000
	.align		4
        /*0014*/ 	.word	0xfffffffd
	.align		4
        /*0018*/ 	.word	0x00000000
	.align		4
        /*001c*/ 	.word	0xfffffffc


//--------------------- .text.matmul_kernel       --------------------------
	.section	.text.matmul_kernel,"ax",@progbits
	.align	128
        .global         matmul_kernel
        .type           matmul_kernel,@function
        .size           matmul_kernel,(.L_x_3 - matmul_kernel)
        .other          matmul_kernel,@"STO_CUDA_ENTRY STV_DEFAULT"
matmul_kernel:
.text.matmul_kernel:
[----:B------:R-:W0:Y:S08]  /*0000*/  LDC R1, c[0x0][0x37c] ;  /* 0x0000df00ff017b82 */ /* 0x000e300000000800 */
[----:B------:R-:W1:Y:S01]  /*0010*/  LDC.64 R10, c[0x0][0x398] ;  /* 0x0000e600ff0a7b82 */ /* 0x000e620000000a00 */
[----:B------:R-:W2:Y:S01]  /*0020*/  S2R R7, SR_CTAID.X ;  /* 0x0000000000077919 */ /* 0x000ea20000002500 */
[----:B------:R-:W-:Y:S01]  /*0030*/  UMOV UR4, 0x400 ;  /* 0x0000040000047882 */ /* 0x000fe20000000000 */
[----:B------:R-:W3:Y:S05]  /*0040*/  LDCU.64 UR6, c[0x0][0x358] ;  /* 0x00006b00ff0677ac */ /* 0x000eea0008000a00 */
[----:B------:R-:W4:Y:S08]  /*0050*/  LDC R26, c[0x0][0x3a0] ;  /* 0x0000e800ff1a7b82 */ /* 0x000f300000000800 */
[----:B------:R-:W5:Y:S01]  /*0060*/  S2UR UR5, SR_CgaCtaId ;  /* 0x00000000000579c3 */ /* 0x000f620000008800 */
[----:B-1----:R-:W-:-:S05]  /*0070*/  VIADD R0, R11, 0xf ;  /* 0x0000000f0b007836 */ /* 0x002fca0000000000 */
[----:B------:R-:W-:Y:S01]  /*0080*/  SHF.R.S32.HI R3, RZ, 0x1f, R0 ;  /* 0x0000001fff037819 */ /* 0x000fe20000011400 */
[----:B----4-:R-:W-:-:S03]  /*0090*/  VIADD R26, R26, 0xf ;  /* 0x0000000f1a1a7836 */ /* 0x010fc60000000000 */
[----:B------:R-:W-:Y:S02]  /*00a0*/  LEA.HI R3, R3, R0, RZ, 0x4 ;  /* 0x0000000003037211 */ /* 0x000fe400078f20ff */
[----:B--2---:R-:W-:Y:S02]  /*00b0*/  IABS R8, R7 ;  /* 0x0000000700087213 */ /* 0x004fe40000000000 */
[----:B------:R-:W-:Y:S01]  /*00c0*/  SHF.R.S32.HI R0, RZ, 0x4, R3 ;  /* 0x00000004ff007819 */ /* 0x000fe20000011403 */
[----:B-----5:R-:W-:-:S04]  /*00d0*/  ULEA UR4, UR5, UR4, 0x18 ;  /* 0x0000000405047291 */ /* 0x020fc8000f8ec0ff */
[----:B------:R-:W-:-:S05]  /*00e0*/  IMAD.SHL.U32 R0, R0, 0x8, RZ ;  /* 0x0000000800007824 */ /* 0x000fca00078e00ff */
[-C--:B------:R-:W-:Y:S02]  /*00f0*/  IABS R5, R0.reuse ;  /* 0x0000000000057213 */ /* 0x080fe40000000000 */
[----:B------:R-:W-:Y:S02]  /*0100*/  IABS R12, R0 ;  /* 0x00000000000c7213 */ /* 0x000fe40000000000 */
[----:B------:R-:W1:Y:S08]  /*0110*/  I2F.RP R4, R5 ;  /* 0x0000000500047306 */ /* 0x000e700000209400 */
[----:B-1----:R-:W1:Y:S02]  /*0120*/  MUFU.RCP R4, R4 ;  /* 0x0000000400047308 */ /* 0x002e640000001000 */
[----:B-1----:R-:W-:-:S02]  /*0130*/  VIADD R2, R4, 0xffffffe ;  /* 0x0ffffffe04027836 */ /* 0x002fc40000000000 */
[----:B------:R-:W-:-:S04]  /*0140*/  IMAD.MOV R4, RZ, RZ, -R12 ;  /* 0x000000ffff047224 */ /* 0x000fc800078e0a0c */
[----:B------:R1:W2:Y:S02]  /*0150*/  F2I.FTZ.U32.TRUNC.NTZ R3, R2 ;  /* 0x0000000200037305 */ /* 0x0002a4000021f000 */
[----:B-1----:R-:W-:Y:S02]  /*0160*/  IMAD.MOV.U32 R2, RZ, RZ, RZ ;  /* 0x000000ffff027224 */ /* 0x002fe400078e00ff */
[----:B--2---:R-:W-:-:S04]  /*0170*/  IMAD.MOV R6, RZ, RZ, -R3 ;  /* 0x000000ffff067224 */ /* 0x004fc800078e0a03 */
[----:B------:R-:W-:Y:S02]  /*0180*/  IMAD R9, R6, R5, RZ ;  /* 0x0000000506097224 */ /* 0x000fe400078e02ff */
[----:B------:R-:W-:Y:S02]  /*0190*/  IMAD.MOV.U32 R6, RZ, RZ, R8 ;  /* 0x000000ffff067224 */ /* 0x000fe400078e0008 */
[----:B------:R-:W-:-:S06]  /*01a0*/  IMAD.HI.U32 R3, R3, R9, R2 ;  /* 0x0000000903037227 */ /* 0x000fcc00078e0002 */
[----:B------:R-:W-:-:S04]  /*01b0*/  IMAD.HI.U32 R3, R3, R6, RZ ;  /* 0x0000000603037227 */ /* 0x000fc800078e00ff */
[----:B------:R-:W-:-:S05]  /*01c0*/  IMAD R2, R3, R4, R6 ;  /* 0x0000000403027224 */ /* 0x000fca00078e0206 */
[----:B------:R-:W-:-:S13]  /*01d0*/  ISETP.GT.U32.AND P1, PT, R5, R2, PT ;  /* 0x000000020500720c */ /* 0x000fda0003f24070 */
[----:B------:R-:W-:Y:S02]  /*01e0*/  @!P1 IMAD.IADD R2, R2, 0x1, -R5 ;  /* 0x0000000102029824 */ /* 0x000fe400078e0a05 */
[----:B------:R-:W-:Y:S01]  /*01f0*/  @!P1 VIADD R3, R3, 0x1 ;  /* 0x0000000103039836 */ /* 0x000fe20000000000 */
[----:B------:R-:W-:Y:S02]  /*0200*/  ISETP.NE.AND P1, PT, R0, RZ, PT ;  /* 0x000000ff0000720c */ /* 0x000fe40003f25270 */
[----:B------:R-:W-:Y:S02]  /*0210*/  ISETP.GE.U32.AND P0, PT, R2, R5, PT ;  /* 0x000000050200720c */ /* 0x000fe40003f06070 */
[----:B------:R-:W-:-:S04]  /*0220*/  LOP3.LUT R2, R7, R0, RZ, 0x3c, !PT ;  /* 0x0000000007027212 */ /* 0x000fc800078e3cff */
[----:B------:R-:W-:Y:S01]  /*0230*/  ISETP.GE.AND P2, PT, R2, RZ, PT ;  /* 0x000000ff0200720c */ /* 0x000fe20003f46270 */
[----:B------:R-:W-:-:S06]  /*0240*/  VIADD R2, R10, 0xf ;  /* 0x0000000f0a027836 */ /* 0x000fcc0000000000 */
[----:B------:R-:W-:-:S04]  /*0250*/  @P0 VIADD R3, R3, 0x1 ;  /* 0x0000000103030836 */ /* 0x000fc80000000000 */
[----:B------:R-:W-:Y:S01]  /*0260*/  IMAD.MOV.U32 R4, RZ, RZ, R3 ;  /* 0x000000ffff047224 */ /* 0x000fe200078e0003 */
[----:B------:R-:W-:-:S03]  /*0270*/  SHF.R.S32.HI R3, RZ, 0x1f, R2 ;  /* 0x0000001fff037819 */ /* 0x000fc60000011402 */
[----:B------:R-:W-:Y:S01]  /*0280*/  @!P2 IMAD.MOV R4, RZ, RZ, -R4 ;  /* 0x000000ffff04a224 */ /* 0x000fe200078e0a04 */
[----:B------:R-:W-:Y:S02]  /*0290*/  @!P1 LOP3.LUT R4, RZ, R0, RZ, 0x33, !PT ;  /* 0x00000000ff049212 */ /* 0x000fe400078e33ff */
[----:B------:R-:W-:-:S03]  /*02a0*/  LEA.HI R3, R3, R2, RZ, 0x4 ;  /* 0x0000000203037211 */ /* 0x000fc600078f20ff */
[----:B------:R-:W-:Y:S02]  /*02b0*/  IMAD.SHL.U32 R6, R4, 0x8, RZ ;  /* 0x0000000804067824 */ /* 0x000fe400078e00ff */
[----:B------:R-:W-:-:S03]  /*02c0*/  IMAD.MOV R4, RZ, RZ, -R4 ;  /* 0x000000ffff047224 */ /* 0x000fc600078e0a04 */
[----:B------:R-:W-:Y:S01]  /*02d0*/  LEA.HI.SX32 R3, R3, -R6, 0x1c ;  /* 0x8000000603037211 */ /* 0x000fe200078fe2ff */
[----:B------:R-:W-:-:S03]  /*02e0*/  IMAD R12, R0, R4, R7 ;  /* 0x00000004000c7224 */ /* 0x000fc600078e0207 */
[----:B------:R-:W-:Y:S02]  /*02f0*/  VIMNMX R13, PT, PT, R3, 0x8, PT ;  /* 0x00000008030d7848 */ /* 0x000fe40003fe0100 */
[----:B------:R-:W-:Y:S02]  /*0300*/  IABS R4, R12 ;  /* 0x0000000c00047213 */ /* 0x000fe40000000000 */
[----:B------:R-:W-:-:S04]  /*0310*/  IABS R9, R13 ;  /* 0x0000000d00097213 */ /* 0x000fc80000000000 */
[----:B------:R-:W1:Y:S08]  /*0320*/  I2F.RP R5, R9 ;  /* 0x0000000900057306 */ /* 0x000e700000209400 */
[----:B-1----:R-:W1:Y:S02]  /*0330*/  MUFU.RCP R5, R5 ;  /* 0x0000000500057308 */ /* 0x002e640000001000 */
[----:B-1----:R-:W-:-:S06]  /*0340*/  VIADD R2, R5, 0xffffffe ;  /* 0x0ffffffe05027836 */ /* 0x002fcc0000000000 */
[----:B------:R1:W2:Y:S02]  /*0350*/  F2I.FTZ.U32.TRUNC.NTZ R3, R2 ;  /* 0x0000000200037305 */ /* 0x0002a4000021f000 */
[----:B-1----:R-:W-:Y:S02]  /*0360*/  IMAD.MOV.U32 R2, RZ, RZ, RZ ;  /* 0x000000ffff027224 */ /* 0x002fe400078e00ff */
[----:B--2---:R-:W-:-:S04]  /*0370*/  IMAD.MOV R8, RZ, RZ, -R3 ;  /* 0x000000ffff087224 */ /* 0x004fc800078e0a03 */
[----:B------:R-:W-:Y:S01]  /*0380*/  IMAD.MOV.U32 R0, RZ, RZ, R8 ;  /* 0x000000ffff007224 */ /* 0x000fe200078e0008 */
[----:B------:R-:W-:-:S03]  /*0390*/  IABS R8, R13 ;  /* 0x0000000d00087213 */ /* 0x000fc60000000000 */
[----:B------:R-:W-:Y:S02]  /*03a0*/  IMAD R7, R0, R9, RZ ;  /* 0x0000000900077224 */ /* 0x000fe400078e02ff */
[----:B------:R-:W-:Y:S02]  /*03b0*/  IMAD.MOV.U32 R0, RZ, RZ, R4 ;  /* 0x000000ffff007224 */ /* 0x000fe400078e0004 */
[----:B------:R-:W-:-:S04]  /*03c0*/  IMAD.HI.U32 R3, R3, R7, R2 ;  /* 0x0000000703037227 */ /* 0x000fc800078e0002 */
[----:B------:R-:W-:Y:S02]  /*03d0*/  IMAD.MOV R2, RZ, RZ, -R8 ;  /* 0x000000ffff027224 */ /* 0x000fe400078e0a08 */
[----:B------:R-:W-:Y:S01]  /*03e0*/  IMAD.HI.U32 R3, R3, R0, RZ ;  /* 0x0000000003037227 */ /* 0x000fe200078e00ff */
[----:B------:R-:W1:Y:S03]  /*03f0*/  S2R R8, SR_TID.X ;  /* 0x0000000000087919 */ /* 0x000e660000002100 */
[----:B------:R-:W-:-:S05]  /*0400*/  IMAD R0, R3, R2, R0 ;  /* 0x0000000203007224 */ /* 0x000fca00078e0200 */
[----:B------:R-:W-:-:S13]  /*0410*/  ISETP.GT.U32.AND P1, PT, R9, R0, PT ;  /* 0x000000000900720c */ /* 0x000fda0003f24070 */
[----:B------:R-:W-:Y:S02]  /*0420*/  @!P1 IMAD.IADD R0, R0, 0x1, -R9 ;  /* 0x0000000100009824 */ /* 0x000fe400078e0a09 */
[----:B------:R-:W-:Y:S01]  /*0430*/  @!P1 VIADD R3, R3, 0x1 ;  /* 0x0000000103039836 */ /* 0x000fe20000000000 */
[----:B------:R-:W-:Y:S02]  /*0440*/  ISETP.NE.AND P1, PT, R13, RZ, PT ;  /* 0x000000ff0d00720c */ /* 0x000fe40003f25270 */
[----:B------:R-:W-:Y:S02]  /*0450*/  ISETP.GE.U32.AND P0, PT, R0, R9, PT ;  /* 0x000000090000720c */ /* 0x000fe40003f06070 */
[----:B------:R-:W-:-:S04]  /*0460*/  LOP3.LUT R0, R12, R13, RZ, 0x3c, !PT ;  /* 0x0000000d0c007212 */ /* 0x000fc800078e3cff */
[----:B------:R-:W-:Y:S02]  /*0470*/  ISETP.GE.AND P2, PT, R0, RZ, PT ;  /* 0x000000ff0000720c */ /* 0x000fe40003f46270 */
[----:B-1----:R-:W-:-:S04]  /*0480*/  SHF.R.U32.HI R2, RZ, 0x4, R8 ;  /* 0x00000004ff027819 */ /* 0x002fc80000011608 */
[----:B------:R-:W-:Y:S01]  /*0490*/  SGXT.U32 R2, R2, 0x3 ;  /* 0x000000030202781a */ /* 0x000fe20000000000 */
[----:B------:R-:W-:Y:S01]  /*04a0*/  @P0 VIADD R3, R3, 0x1 ;  /* 0x0000000103030836 */ /* 0x000fe20000000000 */
[----:B------:R-:W-:-:S03]  /*04b0*/  ISETP.GT.AND P0, PT, R26, 0xf, PT ;  /* 0x0000000f1a00780c */ /* 0x000fc60003f04270 */
[----:B------:R-:W-:-:S04]  /*04c0*/  IMAD.MOV.U32 R4, RZ, RZ, R3 ;  /* 0x000000ffff047224 */ /* 0x000fc800078e0003 */
[----:B------:R-:W-:Y:S01]  /*04d0*/  @!P2 IMAD.MOV R4, RZ, RZ, -R4 ;  /* 0x000000ffff04a224 */ /* 0x000fe200078e0a04 */
[----:B------:R-:W-:-:S05]  /*04e0*/  @!P1 LOP3.LUT R4, RZ, R13, RZ, 0x33, !PT ;  /* 0x0000000dff049212 */ /* 0x000fca00078e33ff */
[----:B------:R-:W-:Y:S02]  /*04f0*/  IMAD.MOV R0, RZ, RZ, -R4 ;  /* 0x000000ffff007224 */ /* 0x000fe400078e0a04 */
[----:B------:R-:W-:Y:S02]  /*0500*/  @!P0 IMAD.SHL.U32 R5, R8, 0x20, RZ ;  /* 0x0000002008058824 */ /* 0x000fe400078e00ff */
[--C-:B------:R-:W-:Y:S01]  /*0510*/  IMAD R0, R13, R0, R12.reuse ;  /* 0x000000000d007224 */ /* 0x100fe200078e020c */
[----:B------:R-:W-:Y:S01]  /*0520*/  @!P0 PRMT R12, RZ, 0x7610, R12 ;  /* 0x00007610ff0c8816 */ /* 0x000fe2000000000c */
[----:B------:R-:W-:Y:S01]  /*0530*/  IMAD.SHL.U32 R9, R4, 0x10, RZ ;  /* 0x0000001004097824 */ /* 0x000fe200078e00ff */
[----:B------:R-:W-:Y:S01]  /*0540*/  @!P0 PRMT R13, RZ, 0x7610, R13 ;  /* 0x00007610ff0d8816 */ /* 0x000fe2000000000d */
[----:B------:R-:W-:Y:S01]  /*0550*/  IMAD.IADD R7, R6, 0x1, R0 ;  /* 0x0000000106077824 */ /* 0x000fe200078e0200 */
[C---:B------:R-:W-:Y:S01]  /*0560*/  LOP3.LUT R0, R8.reuse, 0xf, RZ, 0xc0, !PT ;  /* 0x0000000f08007812 */ /* 0x040fe200078ec0ff */
[----:B------:R-:W-:Y:S01]  /*0570*/  @!P0 IMAD.SHL.U32 R3, R8, 0x10, RZ ;  /* 0x0000001008038824 */ /* 0x000fe200078e00ff */
[----:B------:R-:W-:-:S02]  /*0580*/  @!P0 LOP3.LUT R4, R5, 0x60, RZ, 0xc0, !PT ;  /* 0x0000006005048812 */ /* 0x000fc400078ec0ff */
[----:B------:R-:W-:Y:S01]  /*0590*/  @!P0 PRMT R12, R12, 0x5410, RZ ;  /* 0x000054100c0c8816 */ /* 0x000fe200000000ff */
[----:B------:R-:W-:Y:S01]  /*05a0*/  IMAD R7, R7, 0x10, R0 ;  /* 0x0000001007077824 */ /* 0x000fe200078e0200 */
[----:B------:R-:W-:Y:S02]  /*05b0*/  @!P0 PRMT R13, R13, 0x5410, RZ ;  /* 0x000054100d0d8816 */ /* 0x000fe400000000ff */
[C---:B------:R-:W-:Y:S02]  /*05c0*/  LOP3.LUT R5, R9.reuse, R2, RZ, 0xfc, !PT ;  /* 0x0000000209057212 */ /* 0x040fe400078efcff */
[----:B------:R-:W-:Y:S01]  /*05d0*/  LOP3.LUT R6, R9, 0x8, R2, 0xfe, !PT ;  /* 0x0000000809067812 */ /* 0x000fe200078efe02 */
[----:B0--3--:R-:W-:Y:S06]  /*05e0*/  @!P0 BRA `(.L_x_0) ;  /* 0x00000008002c8947 */ /* 0x009fec0003800000 */
[----:B------:R-:W-:Y:S01]  /*05f0*/  IABS R12, R11 ;  /* 0x0000000b000c7213 */ /* 0x000fe20000000000 */
[----:B------:R-:W0:Y:S01]  /*0600*/  LDC R32, c[0x0][0x3a8] ;  /* 0x0000ea00ff207b82 */ /* 0x000e220000000800 */
[----:B------:R-:W-:Y:S01]  /*0610*/  IABS R9, R10 ;  /* 0x0000000a00097213 */ /* 0x000fe20000000000 */
[----:B------:R-:W1:Y:S01]  /*0620*/  LDCU.64 UR8, c[0x0][0x388] ;  /* 0x00007100ff0877ac */ /* 0x000e620008000a00 */
[----:B------:R-:W2:Y:S01]  /*0630*/  I2F.RP R3, R12 ;  /* 0x0000000c00037306 */ /* 0x000ea20000209400 */
[----:B------:R-:W-:Y:S02]  /*0640*/  IABS R18, R6 ;  /* 0x0000000600127213 */ /* 0x000fe40000000000 */
[----:B------:R-:W-:Y:S01]  /*0650*/  IABS R19, R5 ;  /* 0x0000000500137213 */ /* 0x000fe20000000000 */
[----:B------:R-:W3:Y:S04]  /*0660*/  LDCU.64 UR12, c[0x0][0x380] ;  /* 0x00007000ff0c77ac */ /* 0x000ee80008000a00 */
[----:B------:R-:W4:Y:S01]  /*0670*/  I2F.RP R4, R9 ;  /* 0x0000000900047306 */ /* 0x000f220000209400 */
[----:B------:R-:W5:Y:S01]  /*0680*/  LDCU UR11, c[0x0][0x3a4] ;  /* 0x00007480ff0b77ac */ /* 0x000f620008000800 */
[----:B------:R-:W0:Y:S06]  /*0690*/  LDCU UR10, c[0x0][0x3b0] ;  /* 0x00007600ff0a77ac */ /* 0x000e2c0008000800 */
[----:B--2---:R-:W2:Y:S01]  /*06a0*/  MUFU.RCP R3, R3 ;  /* 0x0000000300037308 */ /* 0x004ea20000001000 */
[----:B------:R-:W0:Y:S02]  /*06b0*/  LDCU UR5, c[0x0][0x3a0] ;  /* 0x00007400ff0577ac */ /* 0x000e240008000800 */
[----:B0-----:R-:W-:-:S05]  /*06c0*/  IMAD R37, R2, R32, RZ ;  /* 0x0000002002257224 */ /* 0x001fca00078e02ff */
[----:B----4-:R-:W0:Y:S01]  /*06d0*/  MUFU.RCP R4, R4 ;  /* 0x0000000400047308 */ /* 0x010e220000001000 */
[----:B--2---:R-:W-:-:S07]  /*06e0*/  VIADD R14, R3, 0xffffffe ;  /* 0x0ffffffe030e7836 */ /* 0x004fce0000000000 */
[----:B------:R2:W4:Y:S01]  /*06f0*/  F2I.FTZ.U32.TRUNC.NTZ R15, R14 ;  /* 0x0000000e000f7305 */ /* 0x000522000021f000 */
[----:B0-----:R-:W-:Y:S01]  /*0700*/  VIADD R16, R4, 0xffffffe ;  /* 0x0ffffffe04107836 */ /* 0x001fe20000000000 */
[----:B------:R-:W-:-:S06]  /*0710*/  IABS R4, R7 ;  /* 0x0000000700047213 */ /* 0x000fcc0000000000 */
[----:B------:R0:W1:Y:S01]  /*0720*/  F2I.FTZ.U32.TRUNC.NTZ R17, R16 ;  /* 0x0000001000117305 */ /* 0x000062000021f000 */
[----:B--2---:R-:W-:Y:S02]  /*0730*/  IMAD.MOV.U32 R14, RZ, RZ, RZ ;  /* 0x000000ffff0e7224 */ /* 0x004fe400078e00ff */
[----:B----4-:R-:W-:Y:S02]  /*0740*/  IMAD.MOV R13, RZ, RZ, -R15 ;  /* 0x000000ffff0d7224 */ /* 0x010fe400078e0a0f */
[----:B0-----:R-:W-:Y:S02]  /*0750*/  IMAD.MOV.U32 R16, RZ, RZ, RZ ;  /* 0x000000ffff107224 */ /* 0x001fe400078e00ff */
[----:B------:R-:W-:Y:S02]  /*0760*/  IMAD R13, R13, R12, RZ ;  /* 0x0000000c0d0d7224 */ /* 0x000fe400078e02ff */
[----:B-1----:R-:W-:Y:S02]  /*0770*/  IMAD.MOV R20, RZ, RZ, -R17 ;  /* 0x000000ffff147224 */ /* 0x002fe400078e0a11 */
[----:B------:R-:W-:Y:S01]  /*0780*/  IMAD.HI.U32 R14, R15, R13, R14 ;  /* 0x0000000d0f0e7227 */ /* 0x000fe200078e000e */
[----:B------:R-:W-:-:S03]  /*0790*/  SHF.R.S32.HI R13, RZ, 0x6, R8 ;  /* 0x00000006ff0d7819 */ /* 0x000fc60000011408 */
[----:B------:R-:W-:Y:S01]  /*07a0*/  IMAD R3, R20, R9, RZ ;  /* 0x0000000914037224 */ /* 0x000fe200078e02ff */
[----:B------:R-:W-:Y:S01]  /*07b0*/  SGXT R13, R13, 0x1 ;  /* 0x000000010d0d781a */ /* 0x000fe20000000200 */
[----:B------:R-:W-:Y:S02]  /*07c0*/  IMAD.MOV.U32 R15, RZ, RZ, R18 ;  /* 0x000000ffff0f7224 */ /* 0x000fe400078e0012 */
[----:B------:R-:W-:Y:S01]  /*07d0*/  IMAD.HI.U32 R16, R17, R3, R16 ;  /* 0x0000000311107227 */ /* 0x000fe200078e0010 */
[----:B------:R-:W-:-:S03]  /*07e0*/  LOP3.LUT R13, R13, 0x90, RZ, 0xc0, !PT ;  /* 0x000000900d0d7812 */ /* 0x000fc600078ec0ff */
[----:B------:R-:W-:-:S04]  /*07f0*/  IMAD.HI.U32 R3, R14, R15, RZ ;  /* 0x0000000f0e037227 */ /* 0x000fc800078e00ff */
[----:B------:R-:W-:-:S04]  /*0800*/  IMAD.HI.U32 R14, R14, R19, RZ ;  /* 0x000000130e0e7227 */ /* 0x000fc800078e00ff */
[----:B------:R-:W-:-:S04]  /*0810*/  IMAD.HI.U32 R16, R16, R4, RZ ;  /* 0x0000000410107227 */ /* 0x000fc800078e00ff */
[----:B------:R-:W-:Y:S02]  /*0820*/  IMAD.MOV R3, RZ, RZ, -R3 ;  /* 0x000000ffff037224 */ /* 0x000fe400078e0a03 */
[----:B------:R-:W-:Y:S02]  /*0830*/  IMAD.MOV R14, RZ, RZ, -R14 ;  /* 0x000000ffff0e7224 */ /* 0x000fe400078e0a0e */
[----:B------:R-:W-:Y:S02]  /*0840*/  IMAD.MOV R16, RZ, RZ, -R16 ;  /* 0x000000ffff107224 */ /* 0x000fe400078e0a10 */
[C---:B------:R-:W-:Y:S01]  /*0850*/  IMAD R15, R12.reuse, R3, R15 ;  /* 0x000000030c0f7224 */ /* 0x040fe200078e020f */
[----:B------:R-:W-:Y:S01]  /*0860*/  SHF.R.S32.HI R3, RZ, 0x1f, R26 ;  /* 0x0000001fff037819 */ /* 0x000fe2000001141a */
[C---:B------:R-:W-:Y:S02]  /*0870*/  IMAD R19, R12.reuse, R14, R19 ;  /* 0x0000000e0c137224 */ /* 0x040fe400078e0213 */
[----:B------:R-:W-:Y:S01]  /*0880*/  IMAD R14, R9, R16, R4 ;  /* 0x00000010090e7224 */ /* 0x000fe200078e0204 */
[----:B------:R-:W-:Y:S01]  /*0890*/  ISETP.GT.U32.AND P0, PT, R12, R15, PT ;  /* 0x0000000f0c00720c */ /* 0x000fe20003f04070 */
[----:B------:R-:W-:Y:S01]  /*08a0*/  IMAD.SHL.U32 R4, R8, 0x2, RZ ;  /* 0x0000000208047824 */ /* 0x000fe200078e00ff */
[----:B------:R-:W-:-:S02]  /*08b0*/  ISETP.GT.U32.AND P1, PT, R12, R19, PT ;  /* 0x000000130c00720c */ /* 0x000fc40003f24070 */
[----:B------:R-:W-:Y:S02]  /*08c0*/  ISETP.GT.U32.AND P2, PT, R9, R14, PT ;  /* 0x0000000e0900720c */ /* 0x000fe40003f44070 */
[--C-:B------:R-:W-:Y:S02]  /*08d0*/  SHF.R.S32.HI R16, RZ, 0x2, R8.reuse ;  /* 0x00000002ff107819 */ /* 0x100fe40000011408 */
[----:B------:R-:W-:Y:S02]  /*08e0*/  LEA.HI R26, R3, R26, RZ, 0x4 ;  /* 0x0000001a031a7211 */ /* 0x000fe400078f20ff */
[----:B------:R-:W-:Y:S02]  /*08f0*/  SGXT R16, R16, 0x1 ;  /* 0x000000011010781a */ /* 0x000fe40000000200 */
[----:B------:R-:W-:Y:S01]  /*0900*/  SHF.R.U32.HI R3, RZ, 0x1, R8 ;  /* 0x00000001ff037819 */ /* 0x000fe20000011608 */
[--C-:B------:R-:W-:Y:S01]  /*0910*/  @!P0 IMAD.IADD R15, R15, 0x1, -R12.reuse ;  /* 0x000000010f0f8824 */ /* 0x100fe200078e0a0c */
[----:B------:R-:W-:Y:S01]  /*0920*/  ISETP.GE.AND P0, PT, R6, RZ, PT ;  /* 0x000000ff0600720c */ /* 0x000fe20003f06270 */
[----:B------:R-:W-:Y:S01]  /*0930*/  @!P1 IMAD.IADD R19, R19, 0x1, -R12 ;  /* 0x0000000113139824 */ /* 0x000fe200078e0a0c */
[----:B------:R-:W-:Y:S01]  /*0940*/  LOP3.LUT R17, R16, 0x90, RZ, 0xc0, !PT ;  /* 0x0000009010117812 */ /* 0x000fe200078ec0ff */
[----:B------:R-:W-:Y:S01]  /*0950*/  @!P2 IMAD.IADD R14, R14, 0x1, -R9 ;  /* 0x000000010e0ea824 */ /* 0x000fe200078e0a09 */
[----:B------:R-:W-:-:S02]  /*0960*/  ISETP.GT.U32.AND P2, PT, R12, R15, PT ;  /* 0x0000000f0c00720c */ /* 0x000fc40003f44070 */
[----:B------:R-:W-:Y:S02]  /*0970*/  ISETP.GT.U32.AND P3, PT, R12, R19, PT ;  /* 0x000000130c00720c */ /* 0x000fe40003f64070 */
[--C-:B------:R-:W-:Y:S02]  /*0980*/  LOP3.LUT R16, R13, 0x7e, R4.reuse, 0x78, !PT ;  /* 0x0000007e0d107812 */ /* 0x100fe400078e7804 */
[----:B------:R-:W0:Y:S01]  /*0990*/  LDC R13, c[0x0][0x3ac] ;  /* 0x0000eb00ff0d7b82 */ /* 0x000e220000000800 */
[----:B------:R-:W-:Y:S02]  /*09a0*/  ISETP.GT.U32.AND P4, PT, R9, R14, PT ;  /* 0x0000000e0900720c */ /* 0x000fe40003f84070 */
[----:B------:R-:W-:Y:S01]  /*09b0*/  LOP3.LUT R18, R17, 0x10, R4, 0x78, !PT ;  /* 0x0000001011127812 */ /* 0x000fe200078e7804 */
[C---:B------:R-:W-:Y:S01]  /*09c0*/  IMAD.SHL.U32 R4, R8.reuse, 0x20, RZ ;  /* 0x0000002008047824 */ /* 0x040fe200078e00ff */
[----:B------:R-:W-:Y:S01]  /*09d0*/  LOP3.LUT R17, R3, R8, RZ, 0xfc, !PT ;  /* 0x0000000803117212 */ /* 0x000fe200078efcff */
[----:B------:R-:W-:Y:S01]  /*09e0*/  IMAD.SHL.U32 R3, R8, 0x10, RZ ;  /* 0x0000001008037824 */ /* 0x000fe200078e00ff */
[----:B------:R-:W-:Y:S01]  /*09f0*/  ISETP.GE.AND P1, PT, R5, RZ, PT ;  /* 0x000000ff0500720c */ /* 0x000fe20003f26270 */
[--C-:B------:R-:W-:Y:S01]  /*0a00*/  @!P2 IMAD.IADD R15, R15, 0x1, -R12.reuse ;  /* 0x000000010f0fa824 */ /* 0x100fe200078e0a0c */
[----:B------:R-:W-:Y:S01]  /*0a10*/  LOP3.LUT R4, R4, 0x60, RZ, 0xc0, !PT ;  /* 0x0000006004047812 */ /* 0x000fe200078ec0ff */
[----:B------:R-:W-:Y:S01]  /*0a20*/  @!P3 IMAD.IADD R19, R19, 0x1, -R12 ;  /* 0x000000011313b824 */ /* 0x000fe200078e0a0c */
[----:B------:R-:W-:Y:S01]  /*0a30*/  ISETP.GE.AND P3, PT, R7, RZ, PT ;  /* 0x000000ff0700720c */ /* 0x000fe20003f66270 */
[----:B------:R-:W-:Y:S01]  /*0a40*/  @!P0 IMAD.MOV R15, RZ, RZ, -R15 ;  /* 0x000000ffff0f8224 */ /* 0x000fe200078e0a0f */
[----:B------:R-:W-:Y:S01]  /*0a50*/  ISETP.NE.AND P0, PT, R10, RZ, PT ;  /* 0x000000ff0a00720c */ /* 0x000fe20003f05270 */
[----:B------:R-:W-:Y:S01]  /*0a60*/  IMAD.SHL.U32 R8, R17, 0x10, RZ ;  /* 0x0000001011087824 */ /* 0x000fe200078e00ff */
[----:B------:R-:W-:Y:S01]  /*0a70*/  LOP3.LUT R17, R3, 0x100, RZ, 0xc0, !PT ;  /* 0x0000010003117812 */ /* 0x000fe200078ec0ff */
[----:B------:R-:W-:Y:S01]  /*0a80*/  VIADD R21, R4, UR4 ;  /* 0x0000000404157c36 */ /* 0x000fe20008000000 */
[----:B------:R-:W-:Y:S01]  /*0a90*/  ISETP.NE.AND P2, PT, R11, RZ, PT ;  /* 0x000000ff0b00720c */ /* 0x000fe20003f45270 */
[----:B------:R-:W-:Y:S01]  /*0aa0*/  @!P4 IMAD.IADD R14, R14, 0x1, -R9 ;  /* 0x000000010e0ec824 */ /* 0x000fe200078e0a09 */
[----:B------:R-:W-:Y:S01]  /*0ab0*/  LOP3.LUT R8, R8, 0x100, RZ, 0xc0, !PT ;  /* 0x0000010008087812 */ /* 0x000fe200078ec0ff */
[----:B------:R-:W-:Y:S01]  /*0ac0*/  IMAD.MOV.U32 R9, RZ, RZ, R19 ;  /* 0x000000ffff097224 */ /* 0x000fe200078e0013 */
[----:B------:R-:W-:-:S02]  /*0ad0*/  LOP3.LUT R19, R2, 0x8, RZ, 0xfc, !PT ;  /* 0x0000000802137812 */ /* 0x000fc400078efcff */
[CC--:B------:R-:W-:Y:S01]  /*0ae0*/  IADD3 R17, PT, PT, R18.reuse, R21.reuse, R17 ;  /* 0x0000001512117210 */ /* 0x0c0fe20007ffe011 */
[----:B------:R-:W-:Y:S01]  /*0af0*/  @!P1 IMAD.MOV R9, RZ, RZ, -R9 ;  /* 0x000000ffff099224 */ /* 0x000fe200078e0a09 */
[----:B------:R-:W-:Y:S01]  /*0b00*/  IADD3 R18, PT, PT, R18, R21, R8 ;  /* 0x0000001512127210 */ /* 0x000fe20007ffe008 */
[----:B------:R-:W-:Y:S01]  /*0b10*/  @!P3 IMAD.MOV R14, RZ, RZ, -R14 ;  /* 0x000000ffff0eb224 */ /* 0x000fe200078e0a0e */
[----:B------:R-:W-:Y:S01]  /*0b20*/  LOP3.LUT R8, RZ, R11, RZ, 0x33, !PT ;  /* 0x0000000bff087212 */ /* 0x000fe200078e33ff */
[----:B0-----:R-:W-:Y:S01]  /*0b30*/  IMAD R23, R0, R13, RZ ;  /* 0x0000000d00177224 */ /* 0x001fe200078e02ff */
[----:B------:R-:W-:Y:S01]  /*0b40*/  @!P0 LOP3.LUT R14, RZ, R10, RZ, 0x33, !PT ;  /* 0x0000000aff0e8212 */ /* 0x000fe200078e33ff */
[----:B------:R-:W-:Y:S01]  /*0b50*/  IMAD R35, R19, R32, RZ ;  /* 0x0000002013237224 */ /* 0x000fe200078e02ff */
[----:B------:R-:W-:Y:S02]  /*0b60*/  SEL R28, R8, R15, !P2 ;  /* 0x0000000f081c7207 */ /* 0x000fe40005000000 */
[----:B------:R-:W-:-:S02]  /*0b70*/  CS2R R10, SRZ ;  /* 0x00000000000a7805 */ /* 0x000fc4000001ff00 */
[----:B------:R-:W-:Y:S01]  /*0b80*/  SEL R27, R8, R9, !P2 ;  /* 0x00000009081b7207 */ /* 0x000fe20005000000 */
[----:B-----5:R-:W-:Y:S01]  /*0b90*/  IMAD R14, R14, UR11, RZ ;  /* 0x0000000b0e0e7c24 */ /* 0x020fe2000f8e02ff */
[----:B------:R-:W-:Y:S02]  /*0ba0*/  LEA R22, P1, R23, UR8, 0x1 ;  /* 0x0000000817167c11 */ /* 0x000fe4000f8208ff */
[----:B------:R-:W-:Y:S02]  /*0bb0*/  CS2R R8, SRZ ;  /* 0x0000000000087805 */ /* 0x000fe4000001ff00 */
[----:B---3--:R-:W-:Y:S01]  /*0bc0*/  LEA R29, P2, R35, UR12, 0x1 ;  /* 0x0000000c231d7c11 */ /* 0x008fe2000f8408ff */
[----:B------:R-:W-:Y:S01]  /*0bd0*/  IMAD.SHL.U32 R34, R13, 0x10, RZ ;  /* 0x000000100d227824 */ /* 0x000fe200078e00ff */
[----:B------:R-:W-:Y:S01]  /*0be0*/  LEA R33, P3, R37, UR12, 0x1 ;  /* 0x0000000c25217c11 */ /* 0x000fe2000f8608ff */
[----:B------:R-:W-:Y:S01]  /*0bf0*/  IMAD.SHL.U32 R32, R32, 0x10, RZ ;  /* 0x0000001020207824 */ /* 0x000fe200078e00ff */
[----:B------:R-:W-:Y:S01]  /*0c00*/  LEA.HI.X.SX32 R23, R23, UR9, 0x1, P1 ;  /* 0x0000000917177c11 */ /* 0x000fe200088f0eff */
[----:B------:R-:W-:Y:S01]  /*0c10*/  IMAD R28, R28, UR10, RZ ;  /* 0x0000000a1c1c7c24 */ /* 0x000fe2000f8e02ff */
[----:B------:R-:W-:Y:S01]  /*0c20*/  LEA.HI.X.SX32 R35, R35, UR13, 0x1, P2 ;  /* 0x0000000d23237c11 */ /* 0x000fe200090f0eff */
[----:B------:R-:W-:Y:S01]  /*0c30*/  IMAD R27, R27, UR10, RZ ;  /* 0x0000000a1b1b7c24 */ /* 0x000fe2000f8e02ff */
[----:B------:R-:W-:Y:S01]  /*0c40*/  LEA.HI.X.SX32 R37, R37, UR13, 0x1, P3 ;  /* 0x0000000d25257c11 */ /* 0x000fe200098f0eff */
[----:B------:R-:W-:Y:S01]  /*0c50*/  IMAD.WIDE R20, R14, 0x2, RZ ;  /* 0x000000020e147825 */ /* 0x000fe200078e02ff */
[----:B------:R-:W-:-:S07]  /*0c60*/  SHF.R.S32.HI R26, RZ, 0x4, R26 ;  /* 0x00000004ff1a7819 */ /* 0x000fce000001141a */
.L_x_1:
[----:B------:R-:W-:Y:S02]  /*0c70*/  IADD3 R12, P1, PT, R20, R29, RZ ;  /* 0x0000001d140c7210 */ /* 0x000fe40007f3e0ff */
[----:B------:R-:W-:Y:S02]  /*0c80*/  ISETP.GE.AND P2, PT, R19, UR5, PT ;  /* 0x0000000513007c0c */ /* 0x000fe4000bf46270 */
[----:B------:R-:W-:Y:S01]  /*0c90*/  ISETP.GE.AND P0, PT, R2, UR5, PT ;  /* 0x0000000502007c0c */ /* 0x000fe2000bf06270 */
[C---:B------:R-:W-:Y:S01]  /*0ca0*/  IMAD.X R13, R21.reuse, 0x1, R35, P1 ;  /* 0x00000001150d7824 */ /* 0x040fe200008e0623 */
[----:B------:R-:W-:Y:S02]  /*0cb0*/  IADD3 R14, P1, PT, R20, R33, RZ ;  /* 0x00000021140e7210 */ /* 0x000fe40007f3e0ff */
[----:B------:R-:W-:Y:S02]  /*0cc0*/  PRMT R36, RZ, 0x7610, R36 ;  /* 0x00007610ff247816 */ /* 0x000fe40000000024 */
[----:B------:R-:W-:Y:S01]  /*0cd0*/  PRMT R25, RZ, 0x7610, R25 ;  /* 0x00007610ff197816 */ /* 0x000fe20000000019 */
[----:B------:R-:W-:-:S04]  /*0ce0*/  IMAD.X R15, R21, 0x1, R37, P1 ;  /* 0x00000001150f7824 */ /* 0x000fc800008e0625 */
[----:B------:R0:W2:Y:S01]  /*0cf0*/  @!P2 LDG.E.U16 R36, desc[UR6][R12.64] ;  /* 0x000000060c24a981 */ /* 0x0000a2000c1e1500 */
[----:B------:R-:W-:-:S03]  /*0d00*/  ISETP.GE.AND P2, PT, R0, UR5, PT ;  /* 0x0000000500007c0c */ /* 0x000fc6000bf46270 */
[----:B------:R-:W3:Y:S01]  /*0d10*/  @!P0 LDG.E.U16 R25, desc[UR6][R14.64] ;  /* 0x000000060e198981 */ /* 0x000ee2000c1e1500 */
[----:B------:R-:W-:Y:S01]  /*0d20*/  PRMT R24, RZ, 0x7610, R24 ;  /* 0x00007610ff187816 */ /* 0x000fe20000000018 */
[----:B------:R-:W-:Y:S01]  /*0d30*/  IMAD.WIDE R30, R27, 0x2, R22 ;  /* 0x000000021b1e7825 */ /* 0x000fe200078e0216 */
[----:B------:R-:W-:Y:S01]  /*0d40*/  BAR.SYNC.DEFER_BLOCKING 0x0 ;  /* 0x0000000000007b1d */ /* 0x000fe20000010000 */
[----:B0-----:R-:W-:-:S06]  /*0d50*/  PRMT R13, RZ, 0x7610, R13 ;  /* 0x00007610ff0d7816 */ /* 0x001fcc000000000d */
[----:B------:R0:W4:Y:S02]  /*0d60*/  @!P2 LDG.E.U16 R24, desc[UR6][R30.64] ;  /* 0x000000061e18a981 */ /* 0x000124000c1e1500 */
[----:B0-----:R-:W-:-:S05]  /*0d70*/  IMAD.WIDE R30, R28, 0x2, R22 ;  /* 0x000000021c1e7825 */ /* 0x001fca00078e0216 */
[----:B------:R-:W5:Y:S01]  /*0d80*/  @!P2 LDG.E.U16 R13, desc[UR6][R30.64] ;  /* 0x000000061e0da981 */ /* 0x000f62000c1e1500 */
[----:B------:R-:W-:Y:S01]  /*0d90*/  VIADD R26, R26, 0xffffffff ;  /* 0xffffffff1a1a7836 */ /* 0x000fe20000000000 */
[----:B------:R-:W-:Y:S01]  /*0da0*/  UIADD3 UR5, UPT, UPT, UR5, -0x10, URZ ;  /* 0xfffffff005057890 */ /* 0x000fe2000fffe0ff */
[----:B------:R-:W-:-:S03]  /*0db0*/  IMAD.WIDE R22, R34, 0x2, R22 ;  /* 0x0000000222167825 */ /* 0x000fc600078e0216 */
[----:B------:R-:W-:Y:S01]  /*0dc0*/  ISETP.NE.U32.AND P0, PT, R26, RZ, PT ;  /* 0x000000ff1a00720c */ /* 0x000fe20003f05070 */
[----:B------:R-:W-:Y:S01]  /*0dd0*/  IMAD.WIDE R20, R32, 0x2, R20 ;  /* 0x0000000220147825 */ /* 0x000fe200078e0214 */
[----:B--2---:R-:W-:Y:S04]  /*0de0*/  STS.U16 [R16+UR4+0x100], R36 ;  /* 0x0001002410007988 */ /* 0x004fe80008000404 */
[----:B---3--:R-:W-:Y:S04]  /*0df0*/  STS.U16 [R16+UR4], R25 ;  /* 0x0000001910007988 */ /* 0x008fe80008000404 */
[----:B----4-:R-:W-:Y:S04]  /*0e00*/  STS.U16 [R16+UR4+0x200], R24 ;  /* 0x0002001810007988 */ /* 0x010fe80008000404 */
[----:B-----5:R-:W-:Y:S01]  /*0e10*/  STS.U16 [R16+UR4+0x300], R13 ;  /* 0x0003000d10007988 */ /* 0x020fe20008000404 */
[----:B------:R-:W-:Y:S06]  /*0e20*/  BAR.SYNC.DEFER_BLOCKING 0x0 ;  /* 0x0000000000007b1d */ /* 0x000fec0000010000 */
[----:B------:R-:W-:Y:S04]  /*0e30*/  LDSM.16.M88.2 R24, [R18+0x200] ;  /* 0x000200001218783b */ /* 0x000fe80000000100 */
[----:B------:R-:W0:Y:S02]  /*0e40*/  LDSM.16.MT88.4 R12, [R17] ;  /* 0x00000000110c783b */ /* 0x000e240000004200 */
[----:B0-----:R-:W-:Y:S01]  /*0e50*/  HMMA.16816.F32.BF16 R8, R12, R24, R8 ;  /* 0x000000180c08723c */ /* 0x001fe20000041808 */
[----:B------:R-:W-:-:S04]  /*0e60*/  NOP ;  /* 0x0000000000007918 */ /* 0x000fc80000000000 */
[----:B------:R-:W-:-:S15]  /*0e70*/  @P0 BRA `(.L_x_1) ;  /* 0xfffffffc007c0947 */ /* 0x000fde000383ffff */
[----:B------:R-:W-:Y:S02]  /*0e80*/  F2FP.BF16.F32.PACK_AB R13, R11, R10 ;  /* 0x0000000a0b0d723e */ /* 0x000fe400000010ff */
[----:B------:R-:W-:-:S07]  /*0e90*/  F2FP.BF16.F32.PACK_AB R12, R9, R8 ;  /* 0x00000008090c723e */ /* 0x000fce00000010ff */
.L_x_0:
[----:B------:R-:W0:Y:S01]  /*0ea0*/  S2R R11, SR_TID.X ;  /* 0x00000000000b7919 */ /* 0x000e220000002100 */
[----:B------:R-:W1:Y:S01]  /*0eb0*/  S2UR UR5, SR_CgaCtaId ;  /* 0x00000000000579c3 */ /* 0x000e620000008800 */
[----:B------:R-:W-:Y:S01]  /*0ec0*/  UMOV UR4, 0x400 ;  /* 0x0000040000047882 */ /* 0x000fe20000000000 */
[----:B------:R-:W-:-:S06]  /*0ed0*/  PRMT R14, R12, 0x7632, R14 ;  /* 0x000076320c0e7816 */ /* 0x000fcc000000000e */
[----:B------:R-:W-:Y:S01]  /*0ee0*/  BAR.SYNC.DEFER_BLOCKING 0x0 ;  /* 0x0000000000007b1d */ /* 0x000fe20000010000 */
[----:B------:R-:W-:Y:S02]  /*0ef0*/  PRMT R15, R13, 0x7632, R15 ;  /* 0x000076320d0f7816 */ /* 0x000fe4000000000f */
[----:B------:R-:W-:-:S03]  /*0f00*/  LOP3.LUT R3, R3, 0x180, RZ, 0xc0, !PT ;  /* 0x0000018003037812 */ /* 0x000fc600078ec0ff */
[----:B------:R-:W2:Y:S01]  /*0f10*/  LDCU.128 UR8, c[0x0][0x390] ;  /* 0x00007200ff0877ac */ /* 0x000ea20008000c00 */
[----:B-1----:R-:W-:Y:S01]  /*0f20*/  ULEA UR4, UR5, UR4, 0x18 ;  /* 0x0000000405047291 */ /* 0x002fe2000f8ec0ff */
[----:B------:R-:W1:Y:S01]  /*0f30*/  LDCU UR5, c[0x0][0x3b4] ;  /* 0x00007680ff0577ac */ /* 0x000e620008000800 */
[----:B--2---:R-:W-:Y:S02]  /*0f40*/  ISETP.GE.AND P0, PT, R7, UR10, PT ;  /* 0x0000000a07007c0c */ /* 0x004fe4000bf06270 */
[--C-:B0-----:R-:W-:Y:S01]  /*0f50*/  LOP3.LUT R4, R4, 0x1c, R11.reuse, 0xf8, !PT ;  /* 0x0000001c04047812 */ /* 0x101fe200078ef80b */
[----:B------:R-:W-:Y:S01]  /*0f60*/  IMAD.SHL.U32 R0, R11, 0x4, RZ ;  /* 0x000000040b007824 */ /* 0x000fe200078e00ff */
[----:B------:R-:W-:Y:S02]  /*0f70*/  SHF.R.U32.HI R9, RZ, 0x4, R11 ;  /* 0x00000004ff097819 */ /* 0x000fe4000001160b */
[----:B------:R-:W-:Y:S02]  /*0f80*/  ISETP.LT.AND P1, PT, R5, UR11, !P0 ;  /* 0x0000000b05007c0c */ /* 0x000fe4000c721270 */
[----:B------:R-:W-:-:S02]  /*0f90*/  LOP3.LUT R4, R4, 0x2, R9, 0xf8, !PT ;  /* 0x0000000204047812 */ /* 0x000fc400078ef809 */
[----:B------:R-:W-:Y:S02]  /*0fa0*/  LOP3.LUT R0, R3, 0x7c, R0, 0xf8, !PT ;  /* 0x0000007c03007812 */ /* 0x000fe400078ef800 */
[C---:B------:R-:W-:Y:S01]  /*0fb0*/  LOP3.LUT R2, R4.reuse, 0x40, RZ, 0x3c, !PT ;  /* 0x0000004004027812 */ /* 0x040fe200078e3cff */
[----:B------:R0:W-:Y:S01]  /*0fc0*/  STS.U16 [R4+UR4], R12 ;  /* 0x0000000c04007988 */ /* 0x0001e20008000404 */
[C---:B------:R-:W-:Y:S02]  /*0fd0*/  LOP3.LUT R8, R4.reuse, 0x20, RZ, 0x3c, !PT ;  /* 0x0000002004087812 */ /* 0x040fe400078e3cff */
[----:B------:R-:W-:Y:S01]  /*0fe0*/  LOP3.LUT R9, R4, 0x60, RZ, 0x3c, !PT ;  /* 0x0000006004097812 */ /* 0x000fe200078e3cff */
[----:B------:R2:W-:Y:S01]  /*0ff0*/  STS.U16 [R2+UR4+0x100], R14 ;  /* 0x0001000e02007988 */ /* 0x0005e20008000404 */
[----:B------:R-:W-:Y:S01]  /*1000*/  LOP3.LUT R10, R0, 0x60, R11, 0x78, !PT ;  /* 0x00000060000a7812 */ /* 0x000fe200078e780b */
[----:B-1----:R-:W-:Y:S01]  /*1010*/  IMAD R0, R7, UR5, RZ ;  /* 0x0000000507007c24 */ /* 0x002fe2000f8e02ff */
[----:B------:R-:W-:Y:S01]  /*1020*/  ISETP.LT.AND P0, PT, R6, UR11, !P0 ;  /* 0x0000000b06007c0c */ /* 0x000fe2000c701270 */
[----:B------:R-:W-:Y:S03]  /*1030*/  STS.U16 [R8+UR4+0x80], R13 ;  /* 0x0000800d08007988 */ /* 0x000fe60008000404 */
[C---:B0-----:R-:W-:Y:S01]  /*1040*/  LEA R4, P2, R0.reuse, UR8, 0x1 ;  /* 0x0000000800047c11 */ /* 0x041fe2000f8408ff */
[----:B------:R-:W-:Y:S03]  /*1050*/  STS.U16 [R9+UR4+0x180], R15 ;  /* 0x0001800f09007988 */ /* 0x000fe60008000404 */
[----:B------:R-:W-:Y:S01]  /*1060*/  LEA.HI.X.SX32 R0, R0, UR9, 0x1, P2 ;  /* 0x0000000900007c11 */ /* 0x000fe200090f0eff */
[----:B------:R-:W-:Y:S06]  /*1070*/  BAR.SYNC.DEFER_BLOCKING 0x0 ;  /* 0x0000000000007b1d */ /* 0x000fec0000010000 */
[----:B------:R-:W0:Y:S01]  /*1080*/  LDS R11, [R10+UR4] ;  /* 0x000000040a0b7984 */ /* 0x000e220008000800 */
[----:B------:R-:W1:Y:S02]  /*1090*/  LDCU UR4, c[0x0][0x3b8] ;  /* 0x00007700ff0477ac */ /* 0x000e640008000800 */
[----:B-1----:R-:W-:-:S02]  /*10a0*/  IMAD R3, R5, UR4, RZ ;  /* 0x0000000405037c24 */ /* 0x002fc4000f8e02ff */
[----:B------:R-:W-:-:S03]  /*10b0*/  IMAD R5, R6, UR4, RZ ;  /* 0x0000000406057c24 */ /* 0x000fc6000f8e02ff */
[-C--:B--2---:R-:W-:Y:S02]  /*10c0*/  LEA R2, P2, R3, R4.reuse, 0x1 ;  /* 0x0000000403027211 */ /* 0x084fe400078408ff */
[----:B------:R-:W-:Y:S02]  /*10d0*/  LEA R4, P3, R5, R4, 0x1 ;  /* 0x0000000405047211 */ /* 0x000fe400078608ff */
[-C--:B------:R-:W-:Y:S02]  /*10e0*/  LEA.HI.X.SX32 R3, R3, R0.reuse, 0x1, P2 ;  /* 0x0000000003037211 */ /* 0x080fe400010f0eff */
[----:B------:R-:W-:-:S03]  /*10f0*/  LEA.HI.X.SX32 R5, R5, R0, 0x1, P3 ;  /* 0x0000000005057211 */ /* 0x000fc600018f0eff */
[----:B0-----:R0:W-:Y:S01]  /*1100*/  @P1 STG.E.U16 desc[UR6][R2.64], R11 ;  /* 0x0000000b02001986 */ /* 0x0011e2000c101506 */
[----:B------:R-:W-:Y:S05]  /*1110*/  @!P0 EXIT ;  /* 0x000000000000894d */ /* 0x000fea0003800000 */
[----:B0-----:R-:W-:-:S05]  /*1120*/  PRMT R2, R11, 0x7632, R2 ;  /* 0x000076320b027816 */ /* 0x001fca0000000002 */
[----:B------:R-:W-:Y:S01]  /*1130*/  STG.E.U16 desc[UR6][R4.64], R2 ;  /* 0x0000000204007986 */ /* 0x000fe2000c101506 */
[----:B------:R-:W-:Y:S05]  /*1140*/  EXIT ;  /* 0x000000000000794d */ /* 0x000fea0003800000 */
.L_x_2:
[----:B------:R-:W-:-:S00]  /*1150*/  BRA `(.L_x_2) ;  /* 0xfffffffc00fc7947 */ /* 0x000fc0000383ffff */
[----:B------:R-:W-:-:S00]  /*1160*/  NOP ;  /* 0x0000000000007918 */ /* 0x000fc00000000000 */
        /* <DEDUP_REMOVED lines=9> */
.L_x_3:


//--------------------- .nv.shared.matmul_kernel  --------------------------
	.section	.nv.shared.matmul_kernel,"aw",@nobits
	.sectionflags	@""
	.align	16
	.zero		1024


//--------------------- .nv.shared.reserved.0     --------------------------
	.section	.nv.shared.reserved.0,"aw",@nobits
	.weak		__nv_reservedSMEM_offset_0_alias
	.size		__nv_reservedSMEM_offset_0_alias, 0, 64
	.other		__nv_reservedSMEM_offset_0_alias,@"STO_CUDA_RESERVED_SHARED STV_DEFAULT"
__nv_reservedSMEM_offset_0_alias:
	.zero		0
	.zero		64


//--------------------- .nv.constant0.matmul_kernel --------------------------
	.section	.nv.constant0.matmul_kernel,"a",@progbits
	.sectionflags	@""
	.align	4
.nv.constant0.matmul_kernel:
	.zero		976


//--------------------- SYMBOLS --------------------------

	.type		.nv.reservedSmem.offset0,@object
	.size		.nv.reservedSmem.offset0,0x4
	.type		.nv.reservedSmem.cap,@object
	.size		.nv.reservedSmem.cap,0x4
